//
// Generated by NVIDIA NVVM Compiler
//
// Compiler Build ID: CL-36424714
// Cuda compilation tools, release 13.0, V13.0.88
// Based on NVVM 20.0.0
//

.version 9.0
.target sm_100
.address_size 64

	// .globl	_Z9addMatrixPfS_S_i

.visible .entry _Z9addMatrixPfS_S_i(
	.param .u64 .ptr .align 1 _Z9addMatrixPfS_S_i_param_0,
	.param .u64 .ptr .align 1 _Z9addMatrixPfS_S_i_param_1,
	.param .u64 .ptr .align 1 _Z9addMatrixPfS_S_i_param_2,
	.param .u32 _Z9addMatrixPfS_S_i_param_3
)
{


	ret;

}


// ===== COMPILED SASS (sm_100) =====

	.target	sm_100

	.elftype	@"ET_EXEC"


//--------------------- .note.nv.tkinfo           --------------------------
	.section	.note.nv.tkinfo,"",@"SHT_NOTE"
	.sectionflags	@"SHF_NOTE_NV_TKINFO"
	.tkinfo
        /*0018*/ 	.word	0x00000002
        /*0030*/ 	.string	""
        /*0030*/ 	.string	"ptxas"
        /*0030*/ 	.string	"Cuda compilation tools, release 13.0, V13.0.88"
        /*0030*/ 	.string	"Build cuda_13.0.r13.0/compiler.36424714_0"
        /*0030*/ 	.string	"-arch sm_100 -m 64 "



//--------------------- .note.nv.cuinfo           --------------------------
	.section	.note.nv.cuinfo,"",@"SHT_NOTE"
	.sectionflags	@"SHF_NOTE_NV_CUINFO"
        /*0018*/ 	.short	0x0002
        /*001a*/ 	.short	0x0064
        /*001c*/ 	.short	0x0082
	.zero		2


//--------------------- .nv.info                  --------------------------
	.section	.nv.info,"",@"SHT_CUDA_INFO"
	.align	4


	//----- nvinfo : EIATTR_REGCOUNT
	.align		4
        /*0000*/ 	.byte	0x04, 0x2f
        /*0002*/ 	.short	(.L_1 - .L_0)
	.align		4
.L_0:
        /*0004*/ 	.word	index@(_Z9addMatrixPfS_S_i)
        /*0008*/ 	.word	0x00000004


	//----- nvinfo : EIATTR_FRAME_SIZE
	.align		4
.L_1:
        /*000c*/ 	.byte	0x04, 0x11
        /*000e*/ 	.short	(.L_3 - .L_2)
	.align		4
.L_2:
        /*0010*/ 	.word	index@(_Z9addMatrixPfS_S_i)
        /*0014*/ 	.word	0x00000000


	//----- nvinfo : EIATTR_MIN_STACK_SIZE
	.align		4
.L_3:
        /*0018*/ 	.byte	0x04, 0x12
        /*001a*/ 	.short	(.L_5 - .L_4)
	.align		4
.L_4:
        /*001c*/ 	.word	index@(_Z9addMatrixPfS_S_i)
        /*0020*/ 	.word	0x00000000
.L_5:


//--------------------- .nv.compat                --------------------------
	.section	.nv.compat,"",@"SHT_CUDA_COMPAT_INFO"
	.align	4
        /*0000*/ 	.byte	0x02, 0x09, 0x00, 0x00, 0x02, 0x02, 0x01, 0x00, 0x02, 0x05, 0x05, 0x00, 0x03, 0x07, 0x01, 0x01
        /*0010*/ 	.byte	0x02, 0x03, 0x00, 0x00, 0x02, 0x06, 0x01, 0x00, 0x04, 0x0b, 0x08, 0x00, 0x09, 0x00, 0x00, 0x00
        /*0020*/ 	.byte	0x00, 0x00, 0x00, 0x00


//--------------------- .nv.info._Z9addMatrixPfS_S_i --------------------------
	.section	.nv.info._Z9addMatrixPfS_S_i,"",@"SHT_CUDA_INFO"
	.sectionflags	@""
	.align	4


	//----- nvinfo : EIATTR_CUDA_API_VERSION
	.align		4
        /*0000*/ 	.byte	0x04, 0x37
        /*0002*/ 	.short	(.L_7 - .L_6)
.L_6:
        /*0004*/ 	.word	0x00000082


	//----- nvinfo : EIATTR_KPARAM_INFO
	.align		4
.L_7:
        /*0008*/ 	.byte	0x04, 0x17
        /*000a*/ 	.short	(.L_9 - .L_8)
.L_8:
        /*000c*/ 	.word	0x00000000
        /*0010*/ 	.short	0x0003
        /*0012*/ 	.short	0x0018
        /*0014*/ 	.byte	0x00, 0xf0, 0x11, 0x00


	//----- nvinfo : EIATTR_KPARAM_INFO
	.align		4
.L_9:
        /*0018*/ 	.byte	0x04, 0x17
        /*001a*/ 	.short	(.L_11 - .L_10)
.L_10:
        /*001c*/ 	.word	0x00000000
        /*0020*/ 	.short	0x0002
        /*0022*/ 	.short	0x0010
        /*0024*/ 	.byte	0x00, 0xf5, 0x21, 0x00


	//----- nvinfo : EIATTR_KPARAM_INFO
	.align		4
.L_11:
        /*0028*/ 	.byte	0x04, 0x17
        /*002a*/ 	.short	(.L_13 - .L_12)
.L_12:
        /*002c*/ 	.word	0x00000000
        /*0030*/ 	.short	0x0001
        /*0032*/ 	.short	0x0008
        /*0034*/ 	.byte	0x00, 0xf5, 0x21, 0x00


	//----- nvinfo : EIATTR_KPARAM_INFO
	.align		4
.L_13:
        /*0038*/ 	.byte	0x04, 0x17
        /*003a*/ 	.short	(.L_15 - .L_14)
.L_14:
        /*003c*/ 	.word	0x00000000
        /*0040*/ 	.short	0x0000
        /*0042*/ 	.short	0x0000
        /*0044*/ 	.byte	0x00, 0xf5, 0x21, 0x00


	//----- nvinfo : EIATTR_SPARSE_MMA_MASK
	.align		4
.L_15:
        /*0048*/ 	.byte	0x03, 0x50
        /*004a*/ 	.short	0x0000


	//----- nvinfo : EIATTR_MAXREG_COUNT
	.align		4
        /*004c*/ 	.byte	0x03, 0x1b
        /*004e*/ 	.short	0x00ff


	//----- nvinfo : EIATTR_MERCURY_ISA_VERSION
	.align		4
        /*0050*/ 	.byte	0x03, 0x5f
        /*0052*/ 	.short	0x0101


	//----- nvinfo : EIATTR_VRC_CTA_INIT_COUNT
	.align		4
        /*0054*/ 	.byte	0x02, 0x4a
	.zero		1
	.zero		1


	//----- nvinfo : EIATTR_EXIT_INSTR_OFFSETS
	.align		4
        /*0058*/ 	.byte	0x04, 0x1c
        /*005a*/ 	.short	(.L_17 - .L_16)


	//   ....[0]....
.L_16:
        /*005c*/ 	.word	0x00000010


	//----- nvinfo : EIATTR_CBANK_PARAM_SIZE
	.align		4
.L_17:
        /*0060*/ 	.byte	0x03, 0x19
        /*0062*/ 	.short	0x001c


	//----- nvinfo : EIATTR_PARAM_CBANK
	.align		4
        /*0064*/ 	.byte	0x04, 0x0a
        /*0066*/ 	.short	(.L_19 - .L_18)
	.align		4
.L_18:
        /*0068*/ 	.word	index@(.nv.constant0._Z9addMatrixPfS_S_i)
        /*006c*/ 	.short	0x0380
        /*006e*/ 	.short	0x001c


	//----- nvinfo : EIATTR_SW_WAR
	.align		4
.L_19:
        /*0070*/ 	.byte	0x04, 0x36
        /*0072*/ 	.short	(.L_21 - .L_20)
.L_20:
        /*0074*/ 	.word	0x00000008
.L_21:


//--------------------- .nv.callgraph             --------------------------
	.section	.nv.callgraph,"",@"SHT_CUDA_CALLGRAPH"
	.align	4
	.sectionentsize	8
	.align		4
        /*0000*/ 	.word	0x00000000
	.align		4
        /*0004*/ 	.word	0xffffffff
	.align		4
        /*0008*/ 	.word	0x00000000
	.align		4
        /*000c*/ 	.word	0xfffffffe
	.align		4
        /*0010*/ 	.word	0x00000000
	.align		4
        /*0014*/ 	.word	0xfffffffd
	.align		4
        /*0018*/ 	.word	0x00000000
	.align		4
        /*001c*/ 	.word	0xfffffffc


//--------------------- .text._Z9addMatrixPfS_S_i --------------------------
	.section	.text._Z9addMatrixPfS_S_i,"ax",@progbits
	.align	128
        .global         _Z9addMatrixPfS_S_i
        .type           _Z9addMatrixPfS_S_i,@function
        .size           _Z9addMatrixPfS_S_i,(.L_x_1 - _Z9addMatrixPfS_S_i)
        .other          _Z9addMatrixPfS_S_i,@"STO_CUDA_ENTRY STV_DEFAULT"
_Z9addMatrixPfS_S_i:
.text._Z9addMatrixPfS_S_i:
[----:B------:R-:W-:Y:S01]  /*0000*/  LDC R1, c[0x0][0x37c] ;  /* 0x0000df00ff017b82 */ /* 0x000fe20000000800 */
[----:B------:R-:W-:Y:S05]  /*0010*/  EXIT ;  /* 0x000000000000794d */ /* 0x000fea0003800000 */
.L_x_0:
[----:B------:R-:W-:-:S00]  /*0020*/  BRA `(.L_x_0) ;  /* 0xfffffffc00fc7947 */ /* 0x000fc0000383ffff */
[----:B------:R-:W-:-:S00]  /*0030*/  NOP ;  /* 0x0000000000007918 */ /* 0x000fc00000000000 */
        /* <DEDUP_REMOVED lines=12> */
.L_x_1:


//--------------------- .nv.shared.reserved.0     --------------------------
	.section	.nv.shared.reserved.0,"aw",@nobits
	.weak		__nv_reservedSMEM_offset_0_alias
	.size		__nv_reservedSMEM_offset_0_alias, 0, 64
	.other		__nv_reservedSMEM_offset_0_alias,@"STO_CUDA_RESERVED_SHARED STV_DEFAULT"
__nv_reservedSMEM_offset_0_alias:
	.zero		0
	.zero		64


//--------------------- .nv.constant0._Z9addMatrixPfS_S_i --------------------------
	.section	.nv.constant0._Z9addMatrixPfS_S_i,"a",@progbits
	.sectionflags	@""
	.align	4
.nv.constant0._Z9addMatrixPfS_S_i:
	.zero		924


//--------------------- SYMBOLS --------------------------

	.type		.nv.reservedSmem.offset0,@object
	.size		.nv.reservedSmem.offset0,0x4
